	.headerflags	@"EF_CUDA_TEXMODE_UNIFIED EF_CUDA_64BIT_ADDRESS EF_CUDA_ACCELERATORS EF_CUDA_SM90 EF_CUDA_VIRTUAL_SM(EF_CUDA_SM90)"
	.elftype	@"ET_EXEC"


//--------------------- .nv.info                  --------------------------
	.section	.nv.info,"",@"SHT_CUDA_INFO"
	.align	4


	//----- nvinfo : EIATTR_REGCOUNT
	.align		4
        /*0000*/ 	.byte	0x04, 0x2f
        /*0002*/ 	.short	(.L_3 - .L_2)
	.align		4
.L_2:
        /*0004*/ 	.word	index@(triton_poi_fused__native_batch_norm_legit_no_training_convolution_relu_50)
        /*0008*/ 	.word	0x00000016


	//----- nvinfo : EIATTR_MIN_STACK_SIZE
	.align		4
.L_3:
        /*000c*/ 	.byte	0x04, 0x12
        /*000e*/ 	.short	(.L_5 - .L_4)
	.align		4
.L_4:
        /*0010*/ 	.word	index@(triton_poi_fused__native_batch_norm_legit_no_training_convolution_relu_50)
        /*0014*/ 	.word	0x00000000


	//----- nvinfo : EIATTR_FRAME_SIZE
	.align		4
.L_5:
        /*0018*/ 	.byte	0x04, 0x11
        /*001a*/ 	.short	(.L_7 - .L_6)
	.align		4
.L_6:
        /*001c*/ 	.word	index@(triton_poi_fused__native_batch_norm_legit_no_training_convolution_relu_50)
        /*0020*/ 	.word	0x00000000


	//----- nvinfo : EIATTR_MIN_STACK_SIZE
	.align		4
.L_7:
        /*0024*/ 	.byte	0x04, 0x12
        /*0026*/ 	.short	(.L_9 - .L_8)
	.align		4
.L_8:
        /*0028*/ 	.word	index@(triton_poi_fused__native_batch_norm_legit_no_training_convolution_relu_50)
        /*002c*/ 	.word	0x00000000
.L_9:


//--------------------- .nv.info.triton_poi_fused__native_batch_norm_legit_no_training_convolution_relu_50 --------------------------
	.section	.nv.info.triton_poi_fused__native_batch_norm_legit_no_training_convolution_relu_50,"",@"SHT_CUDA_INFO"
	.sectionflags	@""
	.align	4


	//----- nvinfo : EIATTR_CUDA_API_VERSION
	.align		4
        /*0000*/ 	.byte	0x04, 0x37
        /*0002*/ 	.short	(.L_11 - .L_10)
.L_10:
        /*0004*/ 	.word	0x0000007c


	//----- nvinfo : EIATTR_KPARAM_INFO
	.align		4
.L_11:
        /*0008*/ 	.byte	0x04, 0x17
        /*000a*/ 	.short	(.L_13 - .L_12)
.L_12:
        /*000c*/ 	.word	0x00000000
        /*0010*/ 	.short	0x0007
        /*0012*/ 	.short	0x0038
        /*0014*/ 	.byte	0x00, 0xf0, 0x11, 0x00


	//----- nvinfo : EIATTR_KPARAM_INFO
	.align		4
.L_13:
        /*0018*/ 	.byte	0x04, 0x17
        /*001a*/ 	.short	(.L_15 - .L_14)
.L_14:
        /*001c*/ 	.word	0x00000000
        /*0020*/ 	.short	0x0006
        /*0022*/ 	.short	0x0030
        /*0024*/ 	.byte	0x00, 0xf4, 0x21, 0x00


	//----- nvinfo : EIATTR_KPARAM_INFO
	.align		4
.L_15:
        /*0028*/ 	.byte	0x04, 0x17
        /*002a*/ 	.short	(.L_17 - .L_16)
.L_16:
        /*002c*/ 	.word	0x00000000
        /*0030*/ 	.short	0x0005
        /*0032*/ 	.short	0x0028
        /*0034*/ 	.byte	0x00, 0xf4, 0x21, 0x00


	//----- nvinfo : EIATTR_KPARAM_INFO
	.align		4
.L_17:
        /*0038*/ 	.byte	0x04, 0x17
        /*003a*/ 	.short	(.L_19 - .L_18)
.L_18:
        /*003c*/ 	.word	0x00000000
        /*0040*/ 	.short	0x0004
        /*0042*/ 	.short	0x0020
        /*0044*/ 	.byte	0x00, 0xf4, 0x21, 0x00


	//----- nvinfo : EIATTR_KPARAM_INFO
	.align		4
.L_19:
        /*0048*/ 	.byte	0x04, 0x17
        /*004a*/ 	.short	(.L_21 - .L_20)
.L_20:
        /*004c*/ 	.word	0x00000000
        /*0050*/ 	.short	0x0003
        /*0052*/ 	.short	0x0018
        /*0054*/ 	.byte	0x00, 0xf4, 0x21, 0x00


	//----- nvinfo : EIATTR_KPARAM_INFO
	.align		4
.L_21:
        /*0058*/ 	.byte	0x04, 0x17
        /*005a*/ 	.short	(.L_23 - .L_22)
.L_22:
        /*005c*/ 	.word	0x00000000
        /*0060*/ 	.short	0x0002
        /*0062*/ 	.short	0x0010
        /*0064*/ 	.byte	0x00, 0xf4, 0x21, 0x00


	//----- nvinfo : EIATTR_KPARAM_INFO
	.align		4
.L_23:
        /*0068*/ 	.byte	0x04, 0x17
        /*006a*/ 	.short	(.L_25 - .L_24)
.L_24:
        /*006c*/ 	.word	0x00000000
        /*0070*/ 	.short	0x0001
        /*0072*/ 	.short	0x0008
        /*0074*/ 	.byte	0x00, 0xf4, 0x21, 0x00


	//----- nvinfo : EIATTR_KPARAM_INFO
	.align		4
.L_25:
        /*0078*/ 	.byte	0x04, 0x17
        /*007a*/ 	.short	(.L_27 - .L_26)
.L_26:
        /*007c*/ 	.word	0x00000000
        /*0080*/ 	.short	0x0000
        /*0082*/ 	.short	0x0000
        /*0084*/ 	.byte	0x00, 0xf4, 0x21, 0x00


	//----- nvinfo : EIATTR_SPARSE_MMA_MASK
	.align		4
.L_27:
        /*0088*/ 	.byte	0x03, 0x50
        /*008a*/ 	.short	0x0000


	//----- nvinfo : EIATTR_MAXREG_COUNT
	.align		4
        /*008c*/ 	.byte	0x03, 0x1b
        /*008e*/ 	.short	0x00ff


	//----- nvinfo : EIATTR_EXIT_INSTR_OFFSETS
	.align		4
        /*0090*/ 	.byte	0x04, 0x1c
        /*0092*/ 	.short	(.L_29 - .L_28)


	//   ....[0]....
.L_28:
        /*0094*/ 	.word	0x000003c0


	//----- nvinfo : EIATTR_REQNTID
	.align		4
.L_29:
        /*0098*/ 	.byte	0x04, 0x10
        /*009a*/ 	.short	(.L_31 - .L_30)
.L_30:
        /*009c*/ 	.word	0x00000080
        /*00a0*/ 	.word	0x00000001
        /*00a4*/ 	.word	0x00000001


	//----- nvinfo : EIATTR_CBANK_PARAM_SIZE
	.align		4
.L_31:
        /*00a8*/ 	.byte	0x03, 0x19
        /*00aa*/ 	.short	0x003c


	//----- nvinfo : EIATTR_PARAM_CBANK
	.align		4
        /*00ac*/ 	.byte	0x04, 0x0a
        /*00ae*/ 	.short	(.L_33 - .L_32)
	.align		4
.L_32:
        /*00b0*/ 	.word	index@(.nv.constant0.triton_poi_fused__native_batch_norm_legit_no_training_convolution_relu_50)
        /*00b4*/ 	.short	0x0210
        /*00b6*/ 	.short	0x003c


	//----- nvinfo : EIATTR_SW_WAR
	.align		4
.L_33:
        /*00b8*/ 	.byte	0x04, 0x36
        /*00ba*/ 	.short	(.L_35 - .L_34)
.L_34:
        /*00bc*/ 	.word	0x00000008
.L_35:


//--------------------- .nv.callgraph             --------------------------
	.section	.nv.callgraph,"",@"SHT_CUDA_CALLGRAPH"
	.align	4
	.sectionentsize	8
	.align		4
        /*0000*/ 	.word	0x00000000
	.align		4
        /*0004*/ 	.word	0xffffffff
	.align		4
        /*0008*/ 	.word	0x00000000
	.align		4
        /*000c*/ 	.word	0xfffffffe
	.align		4
        /*0010*/ 	.word	0x00000000
	.align		4
        /*0014*/ 	.word	0xfffffffd
	.align		4
        /*0018*/ 	.word	0x00000000
	.align		4
        /*001c*/ 	.word	0xfffffffc


//--------------------- .nv.constant4             --------------------------
	.section	.nv.constant4,"a",@progbits
	.align	8
	.align		8
.nv.constant4:
        /*0000*/ 	.dword	_$_str
	.align		8
        /*0008*/ 	.dword	_$_str_$_2


//--------------------- .text.triton_poi_fused__native_batch_norm_legit_no_training_convolution_relu_50 --------------------------
	.section	.text.triton_poi_fused__native_batch_norm_legit_no_training_convolution_relu_50,"ax",@progbits
	.align	128
        .global         triton_poi_fused__native_batch_norm_legit_no_training_convolution_relu_50
        .type           triton_poi_fused__native_batch_norm_legit_no_training_convolution_relu_50,@function
        .size           triton_poi_fused__native_batch_norm_legit_no_training_convolution_relu_50,(.L_x_1 - triton_poi_fused__native_batch_norm_legit_no_training_convolution_relu_50)
        .other          triton_poi_fused__native_batch_norm_legit_no_training_convolution_relu_50,@"STO_CUDA_ENTRY STV_DEFAULT"
triton_poi_fused__native_batch_norm_legit_no_training_convolution_relu_50:
.text.triton_poi_fused__native_batch_norm_legit_no_training_convolution_relu_50:
[----:B------:R-:W-:Y:S01]  /*0000*/  LDC R1, c[0x0][0x28] ;  /* 0x00000a00ff017b82 */ /* 0x000fe20000000800 */
[----:B------:R-:W1:Y:S07]  /*0010*/  S2R R0, SR_TID.X ;  /* 0x0000000000007919 */ /* 0x000e6e0000002100 */
[----:B------:R-:W2:Y:S01]  /*0020*/  LDC.64 R14, c[0x0][0x228] ;  /* 0x00008a00ff0e7b82 */ /* 0x000ea20000000a00 */
[----:B------:R-:W-:Y:S01]  /*0030*/  ULDC.64 UR4, c[0x0][0x208] ;  /* 0x0000820000047ab9 */ /* 0x000fe20000000a00 */
[----:B------:R-:W3:Y:S06]  /*0040*/  S2R R5, SR_CTAID.X ;  /* 0x0000000000057919 */ /* 0x000eec0000002500 */
[----:B------:R-:W4:Y:S08]  /*0050*/  LDC.64 R10, c[0x0][0x218] ;  /* 0x00008600ff0a7b82 */ /* 0x000f300000000a00 */
[----:B------:R-:W5:Y:S08]  /*0060*/  LDC.64 R12, c[0x0][0x220] ;  /* 0x00008800ff0c7b82 */ /* 0x000f700000000a00 */
[----:B------:R-:W4:Y:S01]  /*0070*/  LDC.64 R16, c[0x0][0x230] ;  /* 0x00008c00ff107b82 */ /* 0x000f220000000a00 */
[----:B-1----:R-:W-:-:S02]  /*0080*/  SHF.L.U32 R0, R0, 0x1, RZ ;  /* 0x0000000100007819 */ /* 0x002fc400000006ff */
[----:B---3--:R-:W-:Y:S02]  /*0090*/  SHF.R.S32.HI R3, RZ, 0x17, R5 ;  /* 0x00000017ff037819 */ /* 0x008fe40000011405 */
[----:B------:R-:W-:Y:S02]  /*00a0*/  LOP3.LUT R0, R0, 0xfe, RZ, 0xc0, !PT ;  /* 0x000000fe00007812 */ /* 0x000fe400078ec0ff */
[----:B------:R-:W-:Y:S02]  /*00b0*/  SGXT R3, R3, 0x1 ;  /* 0x000000010303781a */ /* 0x000fe40000000200 */
[----:B------:R-:W-:Y:S02]  /*00c0*/  LEA R0, R5, R0, 0x8 ;  /* 0x0000000005007211 */ /* 0x000fe400078e40ff */
[----:B------:R-:W1:Y:S02]  /*00d0*/  LDC.64 R4, c[0x0][0x238] ;  /* 0x00008e00ff047b82 */ /* 0x000e640000000a00 */
[----:B------:R-:W-:-:S04]  /*00e0*/  LEA.HI R3, R3, R0, RZ, 0x4 ;  /* 0x0000000003037211 */ /* 0x000fc800078f20ff */
[--C-:B------:R-:W-:Y:S02]  /*00f0*/  SHF.R.S32.HI R2, RZ, 0x4, R3.reuse ;  /* 0x00000004ff027819 */ /* 0x100fe40000011403 */
[----:B------:R-:W-:-:S04]  /*0100*/  SHF.R.S32.HI R3, RZ, 0x1f, R3 ;  /* 0x0000001fff037819 */ /* 0x000fc80000011403 */
[----:B------:R-:W-:-:S04]  /*0110*/  LEA.HI R3, R3, R2, RZ, 0x6 ;  /* 0x0000000203037211 */ /* 0x000fc800078f30ff */
[----:B------:R-:W-:-:S04]  /*0120*/  LOP3.LUT R3, R3, 0xffffffc0, RZ, 0xc0, !PT ;  /* 0xffffffc003037812 */ /* 0x000fc800078ec0ff */
[----:B------:R-:W-:Y:S02]  /*0130*/  IADD3 R19, R2, -R3, RZ ;  /* 0x8000000302137210 */ /* 0x000fe40007ffe0ff */
[----:B------:R-:W3:Y:S03]  /*0140*/  LDC.64 R2, c[0x0][0x210] ;  /* 0x00008400ff027b82 */ /* 0x000ee60000000a00 */
[----:B--2---:R-:W-:-:S05]  /*0150*/  IMAD.WIDE R14, R19, 0x4, R14 ;  /* 0x00000004130e7825 */ /* 0x004fca00078e020e */
[----:B------:R2:W2:Y:S01]  /*0160*/  LDG.E.EL R18, desc[UR4][R14.64] ;  /* 0x000000040e127981 */ /* 0x0004a2000c2e1900 */
[----:B----4-:R-:W-:-:S04]  /*0170*/  IMAD.WIDE R10, R19, 0x4, R10 ;  /* 0x00000004130a7825 */ /* 0x010fc800078e020a */
[----:B-----5:R-:W-:Y:S01]  /*0180*/  IMAD.WIDE R12, R19, 0x4, R12 ;  /* 0x00000004130c7825 */ /* 0x020fe200078e020c */
[----:B------:R4:W5:Y:S04]  /*0190*/  LDG.E.EL R8, desc[UR4][R10.64] ;  /* 0x000000040a087981 */ /* 0x000968000c2e1900 */
[----:B------:R-:W5:Y:S01]  /*01a0*/  LDG.E.EL R9, desc[UR4][R12.64] ;  /* 0x000000040c097981 */ /* 0x000f62000c2e1900 */
[----:B---3--:R-:W-:-:S05]  /*01b0*/  IMAD.WIDE R2, R0, 0x4, R2 ;  /* 0x0000000400027825 */ /* 0x008fca00078e0202 */
[----:B------:R-:W5:Y:S01]  /*01c0*/  LDG.E.64 R6, desc[UR4][R2.64] ;  /* 0x0000000402067981 */ /* 0x000f62000c1e1b00 */
[----:B0-2---:R-:W-:-:S04]  /*01d0*/  IMAD.WIDE R14, R19, 0x4, R16 ;  /* 0x00000004130e7825 */ /* 0x005fc800078e0210 */
[----:B-1----:R-:W-:Y:S02]  /*01e0*/  IMAD.WIDE R16, R19, 0x4, R4 ;  /* 0x0000000413107825 */ /* 0x002fe400078e0204 */
[----:B------:R-:W2:Y:S01]  /*01f0*/  LDG.E.EL R14, desc[UR4][R14.64] ;  /* 0x000000040e0e7981 */ /* 0x000ea2000c2e1900 */
[----:B----4-:R-:W-:Y:S01]  /*0200*/  HFMA2.MMA R10, -RZ, RZ, 1.625, 0 ;  /* 0x3e800000ff0a7435 */ /* 0x010fe200000001ff */
[----:B------:R-:W0:Y:S02]  /*0210*/  LDC.64 R4, c[0x0][0x240] ;  /* 0x00009000ff047b82 */ /* 0x000e240000000a00 */
[----:B------:R-:W2:Y:S01]  /*0220*/  LDG.E.EL R17, desc[UR4][R16.64] ;  /* 0x0000000410117981 */ /* 0x000ea2000c2e1900 */
[----:B0-----:R-:W-:-:S04]  /*0230*/  IMAD.WIDE R4, R0, 0x4, R4 ;  /* 0x0000000400047825 */ /* 0x001fc800078e0204 */
[----:B------:R-:W-:-:S04]  /*0240*/  FADD R18, R18, 9.9999997473787516356e-06 ;  /* 0x3727c5ac12127421 */ /* 0x000fc80000000000 */
[----:B------:R-:W0:Y:S02]  /*0250*/  MUFU.SQRT R19, R18 ;  /* 0x0000001200137308 */ /* 0x000e240000002000 */
[C---:B0-----:R-:W-:Y:S02]  /*0260*/  FSETP.GT.AND P0, PT, R19.reuse, 8.50705917302346158658e+37, PT ;  /* 0x7e8000001300780b */ /* 0x041fe40003f04000 */
[----:B------:R-:W-:-:S11]  /*0270*/  FSETP.GEU.AND P1, PT, R19, 1.175494350822287508e-38, PT ;  /* 0x008000001300780b */ /* 0x000fd60003f2e000 */
[----:B------:R-:W-:-:S04]  /*0280*/  @P0 FMUL R19, R19, 0.25 ;  /* 0x3e80000013130820 */ /* 0x000fc80000400000 */
[----:B------:R-:W-:-:S06]  /*0290*/  @!P1 FMUL R19, R19, 16777216 ;  /* 0x4b80000013139820 */ /* 0x000fcc0000400000 */
[----:B------:R-:W0:Y:S01]  /*02a0*/  MUFU.RCP R19, R19 ;  /* 0x0000001300137308 */ /* 0x000e220000001000 */
[----:B------:R-:W-:Y:S01]  /*02b0*/  FSEL R10, R10, 1, P0 ;  /* 0x3f8000000a0a7808 */ /* 0x000fe20000000000 */
[--C-:B-----5:R-:W-:Y:S01]  /*02c0*/  FADD R6, R6, R8.reuse ;  /* 0x0000000806067221 */ /* 0x120fe20000000000 */
[----:B------:R-:W-:-:S03]  /*02d0*/  FADD R7, R7, R8 ;  /* 0x0000000807077221 */ /* 0x000fc60000000000 */
[----:B------:R-:W-:Y:S01]  /*02e0*/  @!P1 FMUL R10, R10, 16777216 ;  /* 0x4b8000000a0a9820 */ /* 0x000fe20000400000 */
[C---:B------:R-:W-:Y:S01]  /*02f0*/  FADD R8, -R9.reuse, R6 ;  /* 0x0000000609087221 */ /* 0x040fe20000000100 */
[----:B------:R-:W-:Y:S02]  /*0300*/  FADD R9, -R9, R7 ;  /* 0x0000000709097221 */ /* 0x000fe40000000100 */
[----:B0-----:R-:W-:-:S04]  /*0310*/  FMUL R10, R19, R10 ;  /* 0x0000000a130a7220 */ /* 0x001fc80000400000 */
[-C--:B------:R-:W-:Y:S01]  /*0320*/  FMUL R8, R8, R10.reuse ;  /* 0x0000000a08087220 */ /* 0x080fe20000400000 */
[----:B------:R-:W-:-:S03]  /*0330*/  FMUL R10, R9, R10 ;  /* 0x0000000a090a7220 */ /* 0x000fc60000400000 */
[C-C-:B--2---:R-:W-:Y:S01]  /*0340*/  FFMA R8, R14.reuse, R8, R17.reuse ;  /* 0x000000080e087223 */ /* 0x144fe20000000011 */
[----:B------:R-:W-:-:S04]  /*0350*/  FFMA R10, R14, R10, R17 ;  /* 0x0000000a0e0a7223 */ /* 0x000fc80000000011 */
[----:B------:R-:W-:Y:S02]  /*0360*/  FSETP.GEU.AND P0, PT, R8, RZ, PT ;  /* 0x000000ff0800720b */ /* 0x000fe40003f0e000 */
[----:B------:R-:W-:Y:S02]  /*0370*/  FSETP.GEU.AND P1, PT, R10, RZ, PT ;  /* 0x000000ff0a00720b */ /* 0x000fe40003f2e000 */
[----:B------:R-:W-:Y:S02]  /*0380*/  FSEL R8, R8, RZ, P0 ;  /* 0x000000ff08087208 */ /* 0x000fe40000000000 */
[----:B------:R-:W-:Y:S01]  /*0390*/  FSEL R9, R10, RZ, P1 ;  /* 0x000000ff0a097208 */ /* 0x000fe20000800000 */
[----:B------:R-:W-:Y:S04]  /*03a0*/  STG.E.64 desc[UR4][R2.64], R6 ;  /* 0x0000000602007986 */ /* 0x000fe8000c101b04 */
[----:B------:R-:W-:Y:S01]  /*03b0*/  STG.E.64 desc[UR4][R4.64], R8 ;  /* 0x0000000804007986 */ /* 0x000fe2000c101b04 */
[----:B------:R-:W-:Y:S05]  /*03c0*/  EXIT ;  /* 0x000000000000794d */ /* 0x000fea0003800000 */
.L_x_0:
[----:B------:R-:W-:-:S00]  /*03d0*/  BRA `(.L_x_0) ;  /* 0xfffffffc00fc7947 */ /* 0x000fc0000383ffff */
[----:B------:R-:W-:-:S00]  /*03e0*/  NOP ;  /* 0x0000000000007918 */ /* 0x000fc00000000000 */
        /* <DEDUP_REMOVED lines=9> */
.L_x_1:


//--------------------- .nv.global.init           --------------------------
	.section	.nv.global.init,"aw",@progbits
.nv.global.init:
	.type		_$_str,@object
	.size		_$_str,(_$_str_$_2 - _$_str)
_$_str:
        /*0000*/ 	.byte	0x5f, 0x5f, 0x43, 0x55, 0x44, 0x41, 0x5f, 0x46, 0x54, 0x5a, 0x00
	.type		_$_str_$_2,@object
	.size		_$_str_$_2,(.L_1 - _$_str_$_2)
_$_str_$_2:
        /*000b*/ 	.byte	0x5f, 0x5f, 0x43, 0x55, 0x44, 0x41, 0x5f, 0x50, 0x52, 0x45, 0x43, 0x5f, 0x53, 0x51, 0x52, 0x54
        /*001b*/ 	.byte	0x00
.L_1:


//--------------------- .nv.constant0.triton_poi_fused__native_batch_norm_legit_no_training_convolution_relu_50 --------------------------
	.section	.nv.constant0.triton_poi_fused__native_batch_norm_legit_no_training_convolution_relu_50,"a",@progbits
	.sectionflags	@""
	.align	4
.nv.constant0.triton_poi_fused__native_batch_norm_legit_no_training_convolution_relu_50:
	.zero		588
